	.headerflags	@"EF_CUDA_TEXMODE_UNIFIED EF_CUDA_64BIT_ADDRESS EF_CUDA_ACCELERATORS EF_CUDA_SM90 EF_CUDA_VIRTUAL_SM(EF_CUDA_SM90)"
	.elftype	@"ET_EXEC"


//--------------------- .nv.info                  --------------------------
	.section	.nv.info,"",@"SHT_CUDA_INFO"
	.align	4


	//----- nvinfo : EIATTR_REGCOUNT
	.align		4
        /*0000*/ 	.byte	0x04, 0x2f
        /*0002*/ 	.short	(.L_1 - .L_0)
	.align		4
.L_0:
        /*0004*/ 	.word	index@(triton_poi_fused_add_convolution_mul_21)
        /*0008*/ 	.word	0x00000025


	//----- nvinfo : EIATTR_MIN_STACK_SIZE
	.align		4
.L_1:
        /*000c*/ 	.byte	0x04, 0x12
        /*000e*/ 	.short	(.L_3 - .L_2)
	.align		4
.L_2:
        /*0010*/ 	.word	index@(triton_poi_fused_add_convolution_mul_21)
        /*0014*/ 	.word	0x00000000


	//----- nvinfo : EIATTR_FRAME_SIZE
	.align		4
.L_3:
        /*0018*/ 	.byte	0x04, 0x11
        /*001a*/ 	.short	(.L_5 - .L_4)
	.align		4
.L_4:
        /*001c*/ 	.word	index@(triton_poi_fused_add_convolution_mul_21)
        /*0020*/ 	.word	0x00000000


	//----- nvinfo : EIATTR_MIN_STACK_SIZE
	.align		4
.L_5:
        /*0024*/ 	.byte	0x04, 0x12
        /*0026*/ 	.short	(.L_7 - .L_6)
	.align		4
.L_6:
        /*0028*/ 	.word	index@(triton_poi_fused_add_convolution_mul_21)
        /*002c*/ 	.word	0x00000000
.L_7:


//--------------------- .nv.info.triton_poi_fused_add_convolution_mul_21 --------------------------
	.section	.nv.info.triton_poi_fused_add_convolution_mul_21,"",@"SHT_CUDA_INFO"
	.sectionflags	@""
	.align	4


	//----- nvinfo : EIATTR_CUDA_API_VERSION
	.align		4
        /*0000*/ 	.byte	0x04, 0x37
        /*0002*/ 	.short	(.L_9 - .L_8)
.L_8:
        /*0004*/ 	.word	0x0000007c


	//----- nvinfo : EIATTR_KPARAM_INFO
	.align		4
.L_9:
        /*0008*/ 	.byte	0x04, 0x17
        /*000a*/ 	.short	(.L_11 - .L_10)
.L_10:
        /*000c*/ 	.word	0x00000000
        /*0010*/ 	.short	0x0007
        /*0012*/ 	.short	0x0034
        /*0014*/ 	.byte	0x00, 0xf0, 0x11, 0x00


	//----- nvinfo : EIATTR_KPARAM_INFO
	.align		4
.L_11:
        /*0018*/ 	.byte	0x04, 0x17
        /*001a*/ 	.short	(.L_13 - .L_12)
.L_12:
        /*001c*/ 	.word	0x00000000
        /*0020*/ 	.short	0x0006
        /*0022*/ 	.short	0x0030
        /*0024*/ 	.byte	0x00, 0xf0, 0x11, 0x00


	//----- nvinfo : EIATTR_KPARAM_INFO
	.align		4
.L_13:
        /*0028*/ 	.byte	0x04, 0x17
        /*002a*/ 	.short	(.L_15 - .L_14)
.L_14:
        /*002c*/ 	.word	0x00000000
        /*0030*/ 	.short	0x0005
        /*0032*/ 	.short	0x0028
        /*0034*/ 	.byte	0x00, 0xf4, 0x21, 0x00


	//----- nvinfo : EIATTR_KPARAM_INFO
	.align		4
.L_15:
        /*0038*/ 	.byte	0x04, 0x17
        /*003a*/ 	.short	(.L_17 - .L_16)
.L_16:
        /*003c*/ 	.word	0x00000000
        /*0040*/ 	.short	0x0004
        /*0042*/ 	.short	0x0020
        /*0044*/ 	.byte	0x00, 0xf4, 0x21, 0x00


	//----- nvinfo : EIATTR_KPARAM_INFO
	.align		4
.L_17:
        /*0048*/ 	.byte	0x04, 0x17
        /*004a*/ 	.short	(.L_19 - .L_18)
.L_18:
        /*004c*/ 	.word	0x00000000
        /*0050*/ 	.short	0x0003
        /*0052*/ 	.short	0x0018
        /*0054*/ 	.byte	0x00, 0xf4, 0x21, 0x00


	//----- nvinfo : EIATTR_KPARAM_INFO
	.align		4
.L_19:
        /*0058*/ 	.byte	0x04, 0x17
        /*005a*/ 	.short	(.L_21 - .L_20)
.L_20:
        /*005c*/ 	.word	0x00000000
        /*0060*/ 	.short	0x0002
        /*0062*/ 	.short	0x0010
        /*0064*/ 	.byte	0x00, 0xf4, 0x21, 0x00


	//----- nvinfo : EIATTR_KPARAM_INFO
	.align		4
.L_21:
        /*0068*/ 	.byte	0x04, 0x17
        /*006a*/ 	.short	(.L_23 - .L_22)
.L_22:
        /*006c*/ 	.word	0x00000000
        /*0070*/ 	.short	0x0001
        /*0072*/ 	.short	0x0008
        /*0074*/ 	.byte	0x00, 0xf4, 0x21, 0x00


	//----- nvinfo : EIATTR_KPARAM_INFO
	.align		4
.L_23:
        /*0078*/ 	.byte	0x04, 0x17
        /*007a*/ 	.short	(.L_25 - .L_24)
.L_24:
        /*007c*/ 	.word	0x00000000
        /*0080*/ 	.short	0x0000
        /*0082*/ 	.short	0x0000
        /*0084*/ 	.byte	0x00, 0xf4, 0x21, 0x00


	//----- nvinfo : EIATTR_SPARSE_MMA_MASK
	.align		4
.L_25:
        /*0088*/ 	.byte	0x03, 0x50
        /*008a*/ 	.short	0x0000


	//----- nvinfo : EIATTR_MAXREG_COUNT
	.align		4
        /*008c*/ 	.byte	0x03, 0x1b
        /*008e*/ 	.short	0x00ff


	//----- nvinfo : EIATTR_EXIT_INSTR_OFFSETS
	.align		4
        /*0090*/ 	.byte	0x04, 0x1c
        /*0092*/ 	.short	(.L_27 - .L_26)


	//   ....[0]....
.L_26:
        /*0094*/ 	.word	0x000009f0


	//   ....[1]....
        /*0098*/ 	.word	0x00000a10


	//----- nvinfo : EIATTR_REQNTID
	.align		4
.L_27:
        /*009c*/ 	.byte	0x04, 0x10
        /*009e*/ 	.short	(.L_29 - .L_28)
.L_28:
        /*00a0*/ 	.word	0x00000080
        /*00a4*/ 	.word	0x00000001
        /*00a8*/ 	.word	0x00000001


	//----- nvinfo : EIATTR_CBANK_PARAM_SIZE
	.align		4
.L_29:
        /*00ac*/ 	.byte	0x03, 0x19
        /*00ae*/ 	.short	0x0038


	//----- nvinfo : EIATTR_PARAM_CBANK
	.align		4
        /*00b0*/ 	.byte	0x04, 0x0a
        /*00b2*/ 	.short	(.L_31 - .L_30)
	.align		4
.L_30:
        /*00b4*/ 	.word	index@(.nv.constant0.triton_poi_fused_add_convolution_mul_21)
        /*00b8*/ 	.short	0x0210
        /*00ba*/ 	.short	0x0038


	//----- nvinfo : EIATTR_SW_WAR
	.align		4
.L_31:
        /*00bc*/ 	.byte	0x04, 0x36
        /*00be*/ 	.short	(.L_33 - .L_32)
.L_32:
        /*00c0*/ 	.word	0x00000008
.L_33:


//--------------------- .nv.callgraph             --------------------------
	.section	.nv.callgraph,"",@"SHT_CUDA_CALLGRAPH"
	.align	4
	.sectionentsize	8
	.align		4
        /*0000*/ 	.word	0x00000000
	.align		4
        /*0004*/ 	.word	0xffffffff
	.align		4
        /*0008*/ 	.word	0x00000000
	.align		4
        /*000c*/ 	.word	0xfffffffe
	.align		4
        /*0010*/ 	.word	0x00000000
	.align		4
        /*0014*/ 	.word	0xfffffffd
	.align		4
        /*0018*/ 	.word	0x00000000
	.align		4
        /*001c*/ 	.word	0xfffffffc


//--------------------- .text.triton_poi_fused_add_convolution_mul_21 --------------------------
	.section	.text.triton_poi_fused_add_convolution_mul_21,"ax",@progbits
	.sectionflags	@"SHF_BARRIERS=1"
	.align	128
        .global         triton_poi_fused_add_convolution_mul_21
        .type           triton_poi_fused_add_convolution_mul_21,@function
        .size           triton_poi_fused_add_convolution_mul_21,(.L_x_1 - triton_poi_fused_add_convolution_mul_21)
        .other          triton_poi_fused_add_convolution_mul_21,@"STO_CUDA_ENTRY STV_DEFAULT"
triton_poi_fused_add_convolution_mul_21:
.text.triton_poi_fused_add_convolution_mul_21:
[----:B------:R-:W0:Y:S01]  /*0000*/  LDC R1, c[0x0][0x28] ;  /* 0x00000a00ff017b82 */ /* 0x000e220000000800 */
[----:B------:R-:W1:Y:S07]  /*0010*/  S2R R2, SR_CTAID.X ;  /* 0x0000000000027919 */ /* 0x000e6e0000002500 */
[----:B------:R-:W2:Y:S01]  /*0020*/  LDC.64 R10, c[0x0][0x210] ;  /* 0x00008400ff0a7b82 */ /* 0x000ea20000000a00 */
[----:B------:R-:W-:Y:S02]  /*0030*/  CS2R R4, SRZ ;  /* 0x0000000000047805 */ /* 0x000fe4000001ff00 */
[----:B------:R-:W-:Y:S01]  /*0040*/  CS2R R6, SRZ ;  /* 0x0000000000067805 */ /* 0x000fe2000001ff00 */
[----:B------:R-:W3:Y:S01]  /*0050*/  S2R R20, SR_TID.X ;  /* 0x0000000000147919 */ /* 0x000ee20000002100 */
[----:B------:R-:W-:Y:S01]  /*0060*/  ULDC.64 UR6, c[0x0][0x208] ;  /* 0x0000820000067ab9 */ /* 0x000fe20000000a00 */
[----:B------:R-:W4:Y:S01]  /*0070*/  S2R R0, SR_CTAID.Y ;  /* 0x0000000000007919 */ /* 0x000f220000002600 */
[----:B------:R-:W-:-:S02]  /*0080*/  CS2R R12, SRZ ;  /* 0x00000000000c7805 */ /* 0x000fc4000001ff00 */
[----:B------:R-:W-:Y:S01]  /*0090*/  CS2R R14, SRZ ;  /* 0x00000000000e7805 */ /* 0x000fe2000001ff00 */
[----:B------:R-:W5:Y:S01]  /*00a0*/  S2UR UR5, SR_CgaCtaId ;  /* 0x00000000000579c3 */ /* 0x000f620000008800 */
[----:B------:R-:W-:-:S07]  /*00b0*/  UMOV UR4, 0x400 ;  /* 0x0000040000047882 */ /* 0x000fce0000000000 */
[----:B------:R-:W5:Y:S01]  /*00c0*/  LDC.64 R28, c[0x0][0x218] ;  /* 0x00008600ff1c7b82 */ /* 0x000f620000000a00 */
[----:B-1----:R-:W-:Y:S02]  /*00d0*/  IMAD.SHL.U32 R2, R2, 0x20, RZ ;  /* 0x0000002002027824 */ /* 0x002fe400078e00ff */
[----:B---3--:R-:W-:Y:S01]  /*00e0*/  IMAD.SHL.U32 R31, R20, 0x4, RZ ;  /* 0x00000004141f7824 */ /* 0x008fe200078e00ff */
[----:B------:R-:W-:Y:S01]  /*00f0*/  SHF.R.U32.HI R9, RZ, 0x3, R20 ;  /* 0x00000003ff097819 */ /* 0x000fe20000011614 */
[----:B----4-:R-:W-:-:S03]  /*0100*/  IMAD.SHL.U32 R0, R0, 0x20, RZ ;  /* 0x0000002000007824 */ /* 0x010fc600078e00ff */
[----:B------:R-:W-:Y:S02]  /*0110*/  LOP3.LUT R8, R2, 0x1c, R31, 0xf8, !PT ;  /* 0x0000001c02087812 */ /* 0x000fe400078ef81f */
[----:B------:R-:W-:Y:S02]  /*0120*/  SGXT.U32 R9, R9, 0x4 ;  /* 0x000000040909781a */ /* 0x000fe40000000000 */
[----:B------:R-:W-:Y:S02]  /*0130*/  ISETP.GE.AND P0, PT, R8, 0x400, PT ;  /* 0x000004000800780c */ /* 0x000fe40003f06270 */
[----:B------:R-:W-:Y:S02]  /*0140*/  LOP3.LUT R24, R0, R9, RZ, 0xfc, !PT ;  /* 0x0000000900187212 */ /* 0x000fe400078efcff */
[----:B------:R-:W-:Y:S02]  /*0150*/  LOP3.LUT R3, R0, 0x10, R9, 0xfe, !PT ;  /* 0x0000001000037812 */ /* 0x000fe400078efe09 */
[C---:B------:R-:W-:Y:S01]  /*0160*/  ISETP.LT.AND P1, PT, R24.reuse, 0x200, !P0 ;  /* 0x000002001800780c */ /* 0x040fe20004721270 */
[--C-:B------:R-:W-:Y:S01]  /*0170*/  IMAD R24, R24, 0x400, R8.reuse ;  /* 0x0000040018187824 */ /* 0x100fe200078e0208 */
[C---:B------:R-:W-:Y:S01]  /*0180*/  ISETP.LT.AND P0, PT, R3.reuse, 0x200, !P0 ;  /* 0x000002000300780c */ /* 0x040fe20004701270 */
[----:B------:R-:W-:-:S02]  /*0190*/  IMAD R3, R3, 0x400, R8 ;  /* 0x0000040003037824 */ /* 0x000fc400078e0208 */
[----:B--2---:R-:W-:-:S04]  /*01a0*/  IMAD.WIDE R16, R24, 0x4, R10 ;  /* 0x0000000418107825 */ /* 0x004fc800078e020a */
[----:B------:R-:W-:-:S04]  /*01b0*/  IMAD.WIDE R10, R3, 0x4, R10 ;  /* 0x00000004030a7825 */ /* 0x000fc800078e020a */
[----:B------:R1:W2:Y:S04]  /*01c0*/  @P1 LDG.E.EL.128 R4, desc[UR6][R16.64] ;  /* 0x0000000610041981 */ /* 0x0002a8000c2e1d00 */
[----:B------:R3:W4:Y:S01]  /*01d0*/  @P0 LDG.E.EL.128 R12, desc[UR6][R10.64] ;  /* 0x000000060a0c0981 */ /* 0x000722000c2e1d00 */
[----:B------:R-:W-:Y:S01]  /*01e0*/  IMAD.SHL.U32 R19, R20, 0x80, RZ ;  /* 0x0000008014137824 */ /* 0x000fe200078e00ff */
[----:B-----5:R-:W-:-:S04]  /*01f0*/  UPRMT UR4, UR5, 0x654, UR4 ;  /* 0x0000065405047896 */ /* 0x020fc80008000004 */
[----:B------:R-:W-:-:S04]  /*0200*/  LOP3.LUT R19, R19, 0x380, RZ, 0xc0, !PT ;  /* 0x0000038013137812 */ /* 0x000fc800078ec0ff */
[C---:B------:R-:W-:Y:S02]  /*0210*/  LOP3.LUT R18, R19.reuse, 0x20, RZ, 0xfc, !PT ;  /* 0x0000002013127812 */ /* 0x040fe400078efcff */
[C---:B------:R-:W-:Y:S02]  /*0220*/  LOP3.LUT R26, R19.reuse, R9, RZ, 0xfc, !PT ;  /* 0x00000009131a7212 */ /* 0x040fe400078efcff */
[C---:B-1----:R-:W-:Y:S02]  /*0230*/  LEA.HI R17, R19.reuse, UR4, RZ, 0x1f ;  /* 0x0000000413117c11 */ /* 0x042fe4000f8ff8ff */
[C---:B------:R-:W-:Y:S02]  /*0240*/  LOP3.LUT R16, R19.reuse, 0x40, RZ, 0xfc, !PT ;  /* 0x0000004013107812 */ /* 0x040fe400078efcff */
[----:B------:R-:W-:Y:S01]  /*0250*/  LOP3.LUT R8, R19, 0x60, RZ, 0xfc, !PT ;  /* 0x0000006013087812 */ /* 0x000fe200078efcff */
[----:B---3--:R-:W-:Y:S01]  /*0260*/  IMAD R11, R26, 0x4, R17 ;  /* 0x000000041a0b7824 */ /* 0x008fe200078e0211 */
[----:B------:R-:W-:-:S02]  /*0270*/  SHF.R.U32.HI R18, RZ, 0x5, R18 ;  /* 0x00000005ff127819 */ /* 0x000fc40000011612 */
[----:B------:R-:W-:Y:S02]  /*0280*/  SHF.R.U32.HI R16, RZ, 0x5, R16 ;  /* 0x00000005ff107819 */ /* 0x000fe40000011610 */
[----:B------:R-:W-:Y:S02]  /*0290*/  SHF.R.U32.HI R17, RZ, 0x5, R8 ;  /* 0x00000005ff117819 */ /* 0x000fe40000011608 */
[----:B------:R-:W-:Y:S02]  /*02a0*/  LEA R21, R18, UR4, 0x4 ;  /* 0x0000000412157c11 */ /* 0x000fe4000f8e20ff */
[----:B------:R-:W-:Y:S02]  /*02b0*/  LEA R25, R16, UR4, 0x4 ;  /* 0x0000000410197c11 */ /* 0x000fe4000f8e20ff */
[----:B------:R-:W-:Y:S01]  /*02c0*/  LEA R23, R17, UR4, 0x4 ;  /* 0x0000000411177c11 */ /* 0x000fe2000f8e20ff */
[C---:B------:R-:W-:Y:S01]  /*02d0*/  IMAD R34, R26.reuse, 0x4, R21 ;  /* 0x000000041a227824 */ /* 0x040fe200078e0215 */
[----:B------:R-:W-:Y:S01]  /*02e0*/  LOP3.LUT R21, R0, 0x1c, R31, 0xf8, !PT ;  /* 0x0000001c00157812 */ /* 0x000fe200078ef81f */
[----:B------:R-:W-:Y:S01]  /*02f0*/  IMAD R25, R26, 0x4, R25 ;  /* 0x000000041a197824 */ /* 0x000fe200078e0219 */
[----:B------:R-:W-:Y:S01]  /*0300*/  LOP3.LUT R0, R2, R9, RZ, 0xfc, !PT ;  /* 0x0000000902007212 */ /* 0x000fe200078efcff */
[----:B------:R-:W-:Y:S01]  /*0310*/  IMAD R30, R26, 0x4, R23 ;  /* 0x000000041a1e7824 */ /* 0x000fe200078e0217 */
[----:B------:R-:W-:Y:S01]  /*0320*/  SHF.R.S32.HI R8, RZ, 0x1f, R21 ;  /* 0x0000001fff087819 */ /* 0x000fe20000011415 */
[----:B------:R-:W1:Y:S01]  /*0330*/  LDC.64 R22, c[0x0][0x220] ;  /* 0x00008800ff167b82 */ /* 0x000e620000000a00 */
[----:B------:R-:W-:-:S02]  /*0340*/  ISETP.GE.AND P4, PT, R21, 0x200, PT ;  /* 0x000002001500780c */ /* 0x000fc40003f86270 */
[----:B------:R-:W-:Y:S02]  /*0350*/  LEA.HI R8, R8, R21, RZ, 0x7 ;  /* 0x0000001508087211 */ /* 0x000fe400078f38ff */
[----:B------:R-:W-:Y:S02]  /*0360*/  LOP3.LUT R2, R2, 0x10, R9, 0xfe, !PT ;  /* 0x0000001002027812 */ /* 0x000fe400078efe09 */
[----:B------:R-:W-:Y:S02]  /*0370*/  ISETP.LT.AND P2, PT, R0, 0x400, !P4 ;  /* 0x000004000000780c */ /* 0x000fe40006741270 */
[----:B------:R-:W-:Y:S02]  /*0380*/  ISETP.LT.AND P3, PT, R2, 0x400, !P4 ;  /* 0x000004000200780c */ /* 0x000fe40006761270 */
[----:B------:R-:W-:Y:S01]  /*0390*/  LEA R17, R17, UR4, 0x2 ;  /* 0x0000000411117c11 */ /* 0x000fe2000f8e10ff */
[----:B--2---:R2:W-:Y:S04]  /*03a0*/  STS [R11], R4 ;  /* 0x000000040b007388 */ /* 0x0045e80000000800 */
[----:B------:R-:W-:Y:S04]  /*03b0*/  STS [R34+0x80], R5 ;  /* 0x0000800522007388 */ /* 0x000fe80000000800 */
[----:B------:R-:W-:Y:S01]  /*03c0*/  STS [R25+0x100], R6 ;  /* 0x0001000619007388 */ /* 0x000fe20000000800 */
[----:B--2---:R-:W-:-:S03]  /*03d0*/  LOP3.LUT R4, R8, 0xffffff80, RZ, 0xc0, !PT ;  /* 0xffffff8008047812 */ /* 0x004fc600078ec0ff */
[----:B------:R-:W-:Y:S02]  /*03e0*/  STS [R30+0x180], R7 ;  /* 0x000180071e007388 */ /* 0x000fe40000000800 */
[----:B------:R-:W-:Y:S02]  /*03f0*/  IMAD.IADD R21, R21, 0x1, -R4 ;  /* 0x0000000115157824 */ /* 0x000fe400078e0a04 */
[----:B----4-:R2:W-:Y:S01]  /*0400*/  STS [R11+0x40], R12 ;  /* 0x0000400c0b007388 */ /* 0x0105e20000000800 */
[----:B------:R-:W-:Y:S01]  /*0410*/  IMAD.SHL.U32 R4, R8, 0x400, RZ ;  /* 0x0000040008047824 */ /* 0x000fe200078e00ff */
[----:B------:R-:W-:Y:S01]  /*0420*/  CS2R R8, SRZ ;  /* 0x0000000000087805 */ /* 0x000fe2000001ff00 */
[----:B0-----:R-:W-:Y:S01]  /*0430*/  IMAD.WIDE R32, R21, 0x4, R28 ;  /* 0x0000000415207825 */ /* 0x001fe200078e021c */
[----:B------:R-:W-:Y:S02]  /*0440*/  STS [R34+0xc0], R13 ;  /* 0x0000c00d22007388 */ /* 0x000fe40000000800 */
[----:B------:R-:W-:-:S02]  /*0450*/  LOP3.LUT R4, R4, 0xfffe0000, RZ, 0xc0, !PT ;  /* 0xfffe000004047812 */ /* 0x000fc400078ec0ff */
[----:B------:R0:W-:Y:S01]  /*0460*/  STS [R25+0x140], R14 ;  /* 0x0001400e19007388 */ /* 0x0001e20000000800 */
[----:B--2---:R-:W-:Y:S02]  /*0470*/  CS2R R10, SRZ ;  /* 0x00000000000a7805 */ /* 0x004fe4000001ff00 */
[----:B------:R-:W-:Y:S01]  /*0480*/  IMAD.IADD R27, R21, 0x1, R4 ;  /* 0x00000001151b7824 */ /* 0x000fe200078e0204 */
[----:B------:R2:W-:Y:S01]  /*0490*/  STS [R30+0x1c0], R15 ;  /* 0x0001c00f1e007388 */ /* 0x0005e20000000800 */
[----:B------:R-:W-:Y:S02]  /*04a0*/  BAR.SYNC.DEFER_BLOCKING 0x0 ;  /* 0x0000000000007b1d */ /* 0x000fe40000010000 */
[--C-:B------:R-:W-:Y:S02]  /*04b0*/  IMAD R0, R0, 0x80, R27.reuse ;  /* 0x0000008000007824 */ /* 0x100fe400078e021b */
[----:B------:R-:W-:Y:S02]  /*04c0*/  IMAD R2, R2, 0x80, R27 ;  /* 0x0000008002027824 */ /* 0x000fe400078e021b */
[----:B-1----:R-:W-:Y:S01]  /*04d0*/  IMAD.WIDE R28, R0, 0x4, R22 ;  /* 0x00000004001c7825 */ /* 0x002fe200078e0216 */
[----:B------:R-:W-:-:S02]  /*04e0*/  CS2R R4, SRZ ;  /* 0x0000000000047805 */ /* 0x000fc4000001ff00 */
[----:B------:R-:W-:Y:S01]  /*04f0*/  CS2R R6, SRZ ;  /* 0x0000000000067805 */ /* 0x000fe2000001ff00 */
[----:B------:R1:W3:Y:S01]  /*0500*/  @!P4 LDG.E.EL.128 R8, desc[UR6][R32.64] ;  /* 0x000000062008c981 */ /* 0x0002e2000c2e1d00 */
[----:B------:R-:W-:Y:S02]  /*0510*/  LEA.HI R27, R19, UR4, RZ, 0x1d ;  /* 0x00000004131b7c11 */ /* 0x000fe4000f8fe8ff */
[----:B0-----:R-:W-:Y:S02]  /*0520*/  LEA R25, R16, UR4, 0x2 ;  /* 0x0000000410197c11 */ /* 0x001fe4000f8e10ff */
[----:B------:R0:W3:Y:S01]  /*0530*/  @P2 LDG.E.EL.128 R4, desc[UR6][R28.64] ;  /* 0x000000061c042981 */ /* 0x0000e2000c2e1d00 */
[----:B------:R-:W-:Y:S02]  /*0540*/  CS2R R12, SRZ ;  /* 0x00000000000c7805 */ /* 0x000fe4000001ff00 */
[----:B--2---:R-:W-:Y:S01]  /*0550*/  CS2R R14, SRZ ;  /* 0x00000000000e7805 */ /* 0x004fe2000001ff00 */
[----:B-1----:R-:W-:-:S02]  /*0560*/  IMAD.WIDE R32, R2, 0x4, R22 ;  /* 0x0000000402207825 */ /* 0x002fc400078e0216 */
[----:B------:R-:W1:Y:S01]  /*0570*/  LDC.64 R22, c[0x0][0x228] ;  /* 0x00008a00ff167b82 */ /* 0x000e620000000a00 */
[----:B------:R-:W-:Y:S01]  /*0580*/  LEA R19, R18, UR4, 0x2 ;  /* 0x0000000412137c11 */ /* 0x000fe2000f8e10ff */
[C---:B------:R-:W-:Y:S01]  /*0590*/  IMAD R27, R26.reuse, 0x4, R27 ;  /* 0x000000041a1b7824 */ /* 0x040fe200078e021b */
[----:B------:R-:W2:Y:S01]  /*05a0*/  @P3 LDG.E.EL.128 R12, desc[UR6][R32.64] ;  /* 0x00000006200c3981 */ /* 0x000ea2000c2e1d00 */
[C---:B------:R-:W-:Y:S02]  /*05b0*/  IMAD R25, R26.reuse, 0x4, R25 ;  /* 0x000000041a197824 */ /* 0x040fe400078e0219 */
[C---:B0-----:R-:W-:Y:S01]  /*05c0*/  IMAD R28, R26.reuse, 0x4, R19 ;  /* 0x000000041a1c7824 */ /* 0x041fe200078e0213 */
[----:B------:R-:W-:Y:S01]  /*05d0*/  CS2R R18, SRZ ;  /* 0x0000000000127805 */ /* 0x000fe2000001ff00 */
[----:B------:R-:W-:Y:S01]  /*05e0*/  IMAD R26, R26, 0x4, R17 ;  /* 0x000000041a1a7824 */ /* 0x000fe200078e0211 */
[----:B------:R-:W-:Y:S01]  /*05f0*/  CS2R R16, SRZ ;  /* 0x0000000000107805 */ /* 0x000fe2000001ff00 */
[----:B-1----:R-:W-:-:S05]  /*0600*/  IMAD.WIDE R22, R21, 0x4, R22 ;  /* 0x0000000415167825 */ /* 0x002fca00078e0216 */
[----:B------:R-:W3:Y:S01]  /*0610*/  @!P4 LDG.E.EL.128 R16, desc[UR6][R22.64] ;  /* 0x000000061610c981 */ /* 0x000ee2000c2e1d00 */
[----:B------:R-:W-:Y:S01]  /*0620*/  LOP3.LUT R21, R20, 0x7f, RZ, 0xc0, !PT ;  /* 0x0000007f14157812 */ /* 0x000fe200078ec0ff */
[-CC-:B---3--:R-:W-:Y:S01]  /*0630*/  FFMA R30, R4, R8.reuse, R16.reuse ;  /* 0x00000008041e7223 */ /* 0x188fe20000000010 */
[----:B--2---:R-:W-:Y:S01]  /*0640*/  FFMA R29, R12, R8, R16 ;  /* 0x000000080c1d7223 */ /* 0x004fe20000000010 */
[----:B------:R-:W-:Y:S01]  /*0650*/  SHF.R.U32.HI R16, RZ, 0x5, R31 ;  /* 0x00000005ff107819 */ /* 0x000fe2000001161f */
[-CC-:B------:R-:W-:Y:S01]  /*0660*/  FFMA R12, R5, R9.reuse, R17.reuse ;  /* 0x00000009050c7223 */ /* 0x180fe20000000011 */
[----:B------:R-:W-:Y:S01]  /*0670*/  LOP3.LUT R31, R31, 0x1fc, RZ, 0xc0, !PT ;  /* 0x000001fc1f1f7812 */ /* 0x000fe200078ec0ff */
[----:B------:R-:W-:Y:S01]  /*0680*/  FFMA R8, R13, R9, R17 ;  /* 0x000000090d087223 */ /* 0x000fe20000000011 */
[----:B------:R-:W-:Y:S01]  /*0690*/  SGXT.U32 R16, R16, 0x4 ;  /* 0x000000041010781a */ /* 0x000fe20000000000 */
[-CC-:B------:R-:W-:Y:S01]  /*06a0*/  FFMA R9, R14, R10.reuse, R18.reuse ;  /* 0x0000000a0e097223 */ /* 0x180fe20000000012 */
[----:B------:R-:W-:Y:S01]  /*06b0*/  LOP3.LUT R4, R31, 0x200, RZ, 0xfc, !PT ;  /* 0x000002001f047812 */ /* 0x000fe200078efcff */
[----:B------:R-:W-:Y:S01]  /*06c0*/  FFMA R13, R6, R10, R18 ;  /* 0x0000000a060d7223 */ /* 0x000fe20000000012 */
[-C--:B------:R-:W-:Y:S01]  /*06d0*/  FFMA R14, R7, R11.reuse, R19 ;  /* 0x0000000b070e7223 */ /* 0x080fe20000000013 */
[----:B------:R-:W-:Y:S01]  /*06e0*/  IMAD.IADD R21, R16, 0x1, R21 ;  /* 0x0000000110157824 */ /* 0x000fe200078e0215 */
[----:B------:R-:W-:Y:S01]  /*06f0*/  SHF.R.U32.HI R4, RZ, 0x5, R4 ;  /* 0x00000005ff047819 */ /* 0x000fe20000011604 */
[----:B------:R-:W-:Y:S01]  /*0700*/  FFMA R10, R15, R11, R19 ;  /* 0x0000000b0f0a7223 */ /* 0x000fe20000000013 */
[----:B------:R-:W-:-:S02]  /*0710*/  LOP3.LUT R11, R31, 0x200, RZ, 0xfc, !PT ;  /* 0x000002001f0b7812 */ /* 0x000fc400078efcff */
[----:B------:R-:W-:Y:S02]  /*0720*/  LEA R4, R4, UR4, 0x4 ;  /* 0x0000000404047c11 */ /* 0x000fe4000f8e20ff */
[----:B------:R-:W-:Y:S02]  /*0730*/  LEA R21, R21, UR4, 0x4 ;  /* 0x0000000415157c11 */ /* 0x000fe4000f8e20ff */
[----:B------:R-:W-:Y:S01]  /*0740*/  SHF.R.U32.HI R11, RZ, 0x5, R11 ;  /* 0x00000005ff0b7819 */ /* 0x000fe2000001160b */
[----:B------:R-:W-:Y:S01]  /*0750*/  IMAD R4, R31, 0x4, R4 ;  /* 0x000000041f047824 */ /* 0x000fe200078e0204 */
[----:B------:R-:W-:Y:S02]  /*0760*/  LEA R16, R16, UR4, 0x2 ;  /* 0x0000000410107c11 */ /* 0x000fe4000f8e10ff */
[----:B------:R-:W0:Y:S01]  /*0770*/  LDS.128 R20, [R21] ;  /* 0x0000000015147984 */ /* 0x000e220000000c00 */
[----:B------:R-:W-:Y:S02]  /*0780*/  LEA R18, R11, UR4, 0x2 ;  /* 0x000000040b127c11 */ /* 0x000fe4000f8e10ff */
[C---:B------:R-:W-:Y:S01]  /*0790*/  IMAD R17, R31.reuse, 0x4, R16 ;  /* 0x000000041f117824 */ /* 0x040fe200078e0210 */
[----:B------:R-:W1:Y:S02]  /*07a0*/  LDS.128 R4, [R4+0x800] ;  /* 0x0008000004047984 */ /* 0x000e640000000c00 */
[----:B------:R-:W-:Y:S01]  /*07b0*/  IMAD R16, R31, 0x4, R18 ;  /* 0x000000041f107824 */ /* 0x000fe200078e0212 */
[----:B------:R-:W-:Y:S08]  /*07c0*/  BAR.SYNC.DEFER_BLOCKING 0x0 ;  /* 0x0000000000007b1d */ /* 0x000ff00000010000 */
[----:B------:R-:W2:Y:S01]  /*07d0*/  LDC.64 R18, c[0x0][0x238] ;  /* 0x00008e00ff127b82 */ /* 0x000ea20000000a00 */
[----:B0-----:R-:W-:Y:S01]  /*07e0*/  FADD R20, R20, R30 ;  /* 0x0000001e14147221 */ /* 0x001fe20000000000 */
[----:B------:R-:W-:Y:S01]  /*07f0*/  FADD R21, R21, R12 ;  /* 0x0000000c15157221 */ /* 0x000fe20000000000 */
[----:B------:R-:W-:Y:S01]  /*0800*/  FADD R22, R22, R13 ;  /* 0x0000000d16167221 */ /* 0x000fe20000000000 */
[----:B------:R-:W-:Y:S01]  /*0810*/  FADD R23, R23, R14 ;  /* 0x0000000e17177221 */ /* 0x000fe20000000000 */
[----:B-1----:R-:W-:Y:S01]  /*0820*/  FADD R4, R4, R29 ;  /* 0x0000001d04047221 */ /* 0x002fe20000000000 */
[----:B------:R-:W-:Y:S01]  /*0830*/  FADD R5, R5, R8 ;  /* 0x0000000805057221 */ /* 0x000fe20000000000 */
[----:B------:R-:W-:Y:S01]  /*0840*/  STS [R27], R20 ;  /* 0x000000141b007388 */ /* 0x000fe20000000800 */
[----:B------:R-:W-:Y:S01]  /*0850*/  FADD R6, R6, R9 ;  /* 0x0000000906067221 */ /* 0x000fe20000000000 */
[----:B------:R-:W-:-:S02]  /*0860*/  FADD R7, R7, R10 ;  /* 0x0000000a07077221 */ /* 0x000fc40000000000 */
[----:B------:R-:W-:Y:S04]  /*0870*/  STS [R28+0x80], R21 ;  /* 0x000080151c007388 */ /* 0x000fe80000000800 */
[----:B------:R-:W-:Y:S04]  /*0880*/  STS [R25+0x100], R22 ;  /* 0x0001001619007388 */ /* 0x000fe80000000800 */
[----:B------:R-:W-:Y:S04]  /*0890*/  STS [R26+0x180], R23 ;  /* 0x000180171a007388 */ /* 0x000fe80000000800 */
[----:B------:R-:W-:Y:S04]  /*08a0*/  STS [R27+0x40], R4 ;  /* 0x000040041b007388 */ /* 0x000fe80000000800 */
[----:B------:R0:W-:Y:S04]  /*08b0*/  STS [R28+0xc0], R5 ;  /* 0x0000c0051c007388 */ /* 0x0001e80000000800 */
[----:B------:R-:W-:Y:S04]  /*08c0*/  STS [R25+0x140], R6 ;  /* 0x0001400619007388 */ /* 0x000fe80000000800 */
[----:B------:R2:W-:Y:S01]  /*08d0*/  STS [R26+0x1c0], R7 ;  /* 0x0001c0071a007388 */ /* 0x0005e20000000800 */
[----:B0-----:R-:W0:Y:S08]  /*08e0*/  LDC.64 R28, c[0x0][0x230] ;  /* 0x00008c00ff1c7b82 */ /* 0x001e300000000a00 */
[----:B------:R-:W-:Y:S01]  /*08f0*/  BAR.SYNC.DEFER_BLOCKING 0x0 ;  /* 0x0000000000007b1d */ /* 0x000fe20000010000 */
[----:B--2---:R-:W-:-:S04]  /*0900*/  IMAD.WIDE R26, R0, 0x4, R18 ;  /* 0x00000004001a7825 */ /* 0x004fc800078e0212 */
[--C-:B0-----:R-:W-:Y:S01]  /*0910*/  IMAD.WIDE R24, R24, 0x4, R28.reuse ;  /* 0x0000000418187825 */ /* 0x101fe200078e021c */
[----:B------:R-:W-:Y:S03]  /*0920*/  LDS R8, [R17] ;  /* 0x0000000011087984 */ /* 0x000fe60000000800 */
[----:B------:R-:W-:Y:S01]  /*0930*/  IMAD.WIDE R28, R3, 0x4, R28 ;  /* 0x00000004031c7825 */ /* 0x000fe200078e021c */
[----:B------:R-:W-:Y:S03]  /*0940*/  LDS R9, [R17+0x4] ;  /* 0x0000040011097984 */ /* 0x000fe60000000800 */
[----:B------:R-:W-:Y:S01]  /*0950*/  IMAD.WIDE R2, R2, 0x4, R18 ;  /* 0x0000000402027825 */ /* 0x000fe200078e0212 */
[----:B------:R-:W-:Y:S04]  /*0960*/  LDS R10, [R17+0x8] ;  /* 0x00000800110a7984 */ /* 0x000fe80000000800 */
[----:B------:R-:W0:Y:S04]  /*0970*/  LDS R11, [R17+0xc] ;  /* 0x00000c00110b7984 */ /* 0x000e280000000800 */
[----:B------:R-:W-:Y:S04]  /*0980*/  LDS R12, [R16+0x800] ;  /* 0x00080000100c7984 */ /* 0x000fe80000000800 */
[----:B------:R-:W-:Y:S04]  /*0990*/  LDS R13, [R16+0x804] ;  /* 0x00080400100d7984 */ /* 0x000fe80000000800 */
[----:B------:R-:W-:Y:S04]  /*09a0*/  LDS R14, [R16+0x808] ;  /* 0x00080800100e7984 */ /* 0x000fe80000000800 */
[----:B------:R-:W1:Y:S04]  /*09b0*/  LDS R15, [R16+0x80c] ;  /* 0x00080c00100f7984 */ /* 0x000e680000000800 */
[----:B0-----:R0:W-:Y:S04]  /*09c0*/  @P1 STG.E.128 desc[UR6][R24.64], R8 ;  /* 0x0000000818001986 */ /* 0x0011e8000c101d06 */
[----:B-1----:R0:W-:Y:S04]  /*09d0*/  @P0 STG.E.128 desc[UR6][R28.64], R12 ;  /* 0x0000000c1c000986 */ /* 0x0021e8000c101d06 */
[----:B------:R0:W-:Y:S02]  /*09e0*/  @P2 STG.E.128 desc[UR6][R26.64], R20 ;  /* 0x000000141a002986 */ /* 0x0001e4000c101d06 */
[----:B0-----:R-:W-:Y:S05]  /*09f0*/  @!P3 EXIT ;  /* 0x000000000000b94d */ /* 0x001fea0003800000 */
[----:B------:R-:W-:Y:S01]  /*0a00*/  STG.E.128 desc[UR6][R2.64], R4 ;  /* 0x0000000402007986 */ /* 0x000fe2000c101d06 */
[----:B------:R-:W-:Y:S05]  /*0a10*/  EXIT ;  /* 0x000000000000794d */ /* 0x000fea0003800000 */
.L_x_0:
[----:B------:R-:W-:-:S00]  /*0a20*/  BRA `(.L_x_0) ;  /* 0xfffffffc00fc7947 */ /* 0x000fc0000383ffff */
[----:B------:R-:W-:-:S00]  /*0a30*/  NOP ;  /* 0x0000000000007918 */ /* 0x000fc00000000000 */
        /* <DEDUP_REMOVED lines=12> */
.L_x_1:


//--------------------- .nv.shared.triton_poi_fused_add_convolution_mul_21 --------------------------
	.section	.nv.shared.triton_poi_fused_add_convolution_mul_21,"aw",@nobits
	.sectionflags	@""
	.align	16
	.zero		1024


//--------------------- .nv.constant0.triton_poi_fused_add_convolution_mul_21 --------------------------
	.section	.nv.constant0.triton_poi_fused_add_convolution_mul_21,"a",@progbits
	.sectionflags	@""
	.align	4
.nv.constant0.triton_poi_fused_add_convolution_mul_21:
	.zero		584
